	.headerflags	@"EF_CUDA_TEXMODE_UNIFIED EF_CUDA_64BIT_ADDRESS EF_CUDA_ACCELERATORS EF_CUDA_SM90 EF_CUDA_VIRTUAL_SM(EF_CUDA_SM90)"
	.elftype	@"ET_EXEC"


//--------------------- .nv.info                  --------------------------
	.section	.nv.info,"",@"SHT_CUDA_INFO"
	.align	4


	//----- nvinfo : EIATTR_REGCOUNT
	.align		4
        /*0000*/ 	.byte	0x04, 0x2f
        /*0002*/ 	.short	(.L_3 - .L_2)
	.align		4
.L_2:
        /*0004*/ 	.word	index@(triton_poi_fused__native_batch_norm_legit_no_training_convolution_hardtanh_23)
        /*0008*/ 	.word	0x00000028


	//----- nvinfo : EIATTR_MIN_STACK_SIZE
	.align		4
.L_3:
        /*000c*/ 	.byte	0x04, 0x12
        /*000e*/ 	.short	(.L_5 - .L_4)
	.align		4
.L_4:
        /*0010*/ 	.word	index@(triton_poi_fused__native_batch_norm_legit_no_training_convolution_hardtanh_23)
        /*0014*/ 	.word	0x00000000


	//----- nvinfo : EIATTR_FRAME_SIZE
	.align		4
.L_5:
        /*0018*/ 	.byte	0x04, 0x11
        /*001a*/ 	.short	(.L_7 - .L_6)
	.align		4
.L_6:
        /*001c*/ 	.word	index@(triton_poi_fused__native_batch_norm_legit_no_training_convolution_hardtanh_23)
        /*0020*/ 	.word	0x00000000


	//----- nvinfo : EIATTR_MIN_STACK_SIZE
	.align		4
.L_7:
        /*0024*/ 	.byte	0x04, 0x12
        /*0026*/ 	.short	(.L_9 - .L_8)
	.align		4
.L_8:
        /*0028*/ 	.word	index@(triton_poi_fused__native_batch_norm_legit_no_training_convolution_hardtanh_23)
        /*002c*/ 	.word	0x00000000
.L_9:


//--------------------- .nv.info.triton_poi_fused__native_batch_norm_legit_no_training_convolution_hardtanh_23 --------------------------
	.section	.nv.info.triton_poi_fused__native_batch_norm_legit_no_training_convolution_hardtanh_23,"",@"SHT_CUDA_INFO"
	.sectionflags	@""
	.align	4


	//----- nvinfo : EIATTR_CUDA_API_VERSION
	.align		4
        /*0000*/ 	.byte	0x04, 0x37
        /*0002*/ 	.short	(.L_11 - .L_10)
.L_10:
        /*0004*/ 	.word	0x0000007c


	//----- nvinfo : EIATTR_KPARAM_INFO
	.align		4
.L_11:
        /*0008*/ 	.byte	0x04, 0x17
        /*000a*/ 	.short	(.L_13 - .L_12)
.L_12:
        /*000c*/ 	.word	0x00000000
        /*0010*/ 	.short	0x0008
        /*0012*/ 	.short	0x003c
        /*0014*/ 	.byte	0x00, 0xf0, 0x11, 0x00


	//----- nvinfo : EIATTR_KPARAM_INFO
	.align		4
.L_13:
        /*0018*/ 	.byte	0x04, 0x17
        /*001a*/ 	.short	(.L_15 - .L_14)
.L_14:
        /*001c*/ 	.word	0x00000000
        /*0020*/ 	.short	0x0007
        /*0022*/ 	.short	0x0038
        /*0024*/ 	.byte	0x00, 0xf0, 0x11, 0x00


	//----- nvinfo : EIATTR_KPARAM_INFO
	.align		4
.L_15:
        /*0028*/ 	.byte	0x04, 0x17
        /*002a*/ 	.short	(.L_17 - .L_16)
.L_16:
        /*002c*/ 	.word	0x00000000
        /*0030*/ 	.short	0x0006
        /*0032*/ 	.short	0x0030
        /*0034*/ 	.byte	0x00, 0xf4, 0x21, 0x00


	//----- nvinfo : EIATTR_KPARAM_INFO
	.align		4
.L_17:
        /*0038*/ 	.byte	0x04, 0x17
        /*003a*/ 	.short	(.L_19 - .L_18)
.L_18:
        /*003c*/ 	.word	0x00000000
        /*0040*/ 	.short	0x0005
        /*0042*/ 	.short	0x0028
        /*0044*/ 	.byte	0x00, 0xf4, 0x21, 0x00


	//----- nvinfo : EIATTR_KPARAM_INFO
	.align		4
.L_19:
        /*0048*/ 	.byte	0x04, 0x17
        /*004a*/ 	.short	(.L_21 - .L_20)
.L_20:
        /*004c*/ 	.word	0x00000000
        /*0050*/ 	.short	0x0004
        /*0052*/ 	.short	0x0020
        /*0054*/ 	.byte	0x00, 0xf4, 0x21, 0x00


	//----- nvinfo : EIATTR_KPARAM_INFO
	.align		4
.L_21:
        /*0058*/ 	.byte	0x04, 0x17
        /*005a*/ 	.short	(.L_23 - .L_22)
.L_22:
        /*005c*/ 	.word	0x00000000
        /*0060*/ 	.short	0x0003
        /*0062*/ 	.short	0x0018
        /*0064*/ 	.byte	0x00, 0xf4, 0x21, 0x00


	//----- nvinfo : EIATTR_KPARAM_INFO
	.align		4
.L_23:
        /*0068*/ 	.byte	0x04, 0x17
        /*006a*/ 	.short	(.L_25 - .L_24)
.L_24:
        /*006c*/ 	.word	0x00000000
        /*0070*/ 	.short	0x0002
        /*0072*/ 	.short	0x0010
        /*0074*/ 	.byte	0x00, 0xf4, 0x21, 0x00


	//----- nvinfo : EIATTR_KPARAM_INFO
	.align		4
.L_25:
        /*0078*/ 	.byte	0x04, 0x17
        /*007a*/ 	.short	(.L_27 - .L_26)
.L_26:
        /*007c*/ 	.word	0x00000000
        /*0080*/ 	.short	0x0001
        /*0082*/ 	.short	0x0008
        /*0084*/ 	.byte	0x00, 0xf4, 0x21, 0x00


	//----- nvinfo : EIATTR_KPARAM_INFO
	.align		4
.L_27:
        /*0088*/ 	.byte	0x04, 0x17
        /*008a*/ 	.short	(.L_29 - .L_28)
.L_28:
        /*008c*/ 	.word	0x00000000
        /*0090*/ 	.short	0x0000
        /*0092*/ 	.short	0x0000
        /*0094*/ 	.byte	0x00, 0xf4, 0x21, 0x00


	//----- nvinfo : EIATTR_SPARSE_MMA_MASK
	.align		4
.L_29:
        /*0098*/ 	.byte	0x03, 0x50
        /*009a*/ 	.short	0x0000


	//----- nvinfo : EIATTR_MAXREG_COUNT
	.align		4
        /*009c*/ 	.byte	0x03, 0x1b
        /*009e*/ 	.short	0x00ff


	//----- nvinfo : EIATTR_EXIT_INSTR_OFFSETS
	.align		4
        /*00a0*/ 	.byte	0x04, 0x1c
        /*00a2*/ 	.short	(.L_31 - .L_30)


	//   ....[0]....
.L_30:
        /*00a4*/ 	.word	0x000015e0


	//   ....[1]....
        /*00a8*/ 	.word	0x00001620


	//----- nvinfo : EIATTR_REQNTID
	.align		4
.L_31:
        /*00ac*/ 	.byte	0x04, 0x10
        /*00ae*/ 	.short	(.L_33 - .L_32)
.L_32:
        /*00b0*/ 	.word	0x00000100
        /*00b4*/ 	.word	0x00000001
        /*00b8*/ 	.word	0x00000001


	//----- nvinfo : EIATTR_CBANK_PARAM_SIZE
	.align		4
.L_33:
        /*00bc*/ 	.byte	0x03, 0x19
        /*00be*/ 	.short	0x0040


	//----- nvinfo : EIATTR_PARAM_CBANK
	.align		4
        /*00c0*/ 	.byte	0x04, 0x0a
        /*00c2*/ 	.short	(.L_35 - .L_34)
	.align		4
.L_34:
        /*00c4*/ 	.word	index@(.nv.constant0.triton_poi_fused__native_batch_norm_legit_no_training_convolution_hardtanh_23)
        /*00c8*/ 	.short	0x0210
        /*00ca*/ 	.short	0x0040


	//----- nvinfo : EIATTR_SW_WAR
	.align		4
.L_35:
        /*00cc*/ 	.byte	0x04, 0x36
        /*00ce*/ 	.short	(.L_37 - .L_36)
.L_36:
        /*00d0*/ 	.word	0x00000008
.L_37:


//--------------------- .nv.callgraph             --------------------------
	.section	.nv.callgraph,"",@"SHT_CUDA_CALLGRAPH"
	.align	4
	.sectionentsize	8
	.align		4
        /*0000*/ 	.word	0x00000000
	.align		4
        /*0004*/ 	.word	0xffffffff
	.align		4
        /*0008*/ 	.word	0x00000000
	.align		4
        /*000c*/ 	.word	0xfffffffe
	.align		4
        /*0010*/ 	.word	0x00000000
	.align		4
        /*0014*/ 	.word	0xfffffffd
	.align		4
        /*0018*/ 	.word	0x00000000
	.align		4
        /*001c*/ 	.word	0xfffffffc


//--------------------- .nv.constant4             --------------------------
	.section	.nv.constant4,"a",@progbits
	.align	8
	.align		8
.nv.constant4:
        /*0000*/ 	.dword	_$_str
	.align		8
        /*0008*/ 	.dword	_$_str_$_2


//--------------------- .text.triton_poi_fused__native_batch_norm_legit_no_training_convolution_hardtanh_23 --------------------------
	.section	.text.triton_poi_fused__native_batch_norm_legit_no_training_convolution_hardtanh_23,"ax",@progbits
	.sectionflags	@"SHF_BARRIERS=1"
	.align	128
        .global         triton_poi_fused__native_batch_norm_legit_no_training_convolution_hardtanh_23
        .type           triton_poi_fused__native_batch_norm_legit_no_training_convolution_hardtanh_23,@function
        .size           triton_poi_fused__native_batch_norm_legit_no_training_convolution_hardtanh_23,(.L_x_1 - triton_poi_fused__native_batch_norm_legit_no_training_convolution_hardtanh_23)
        .other          triton_poi_fused__native_batch_norm_legit_no_training_convolution_hardtanh_23,@"STO_CUDA_ENTRY STV_DEFAULT"
triton_poi_fused__native_batch_norm_legit_no_training_convolution_hardtanh_23:
.text.triton_poi_fused__native_batch_norm_legit_no_training_convolution_hardtanh_23:
[----:B------:R-:W0:Y:S01]  /*0000*/  LDC R1, c[0x0][0x28] ;  /* 0x00000a00ff017b82 */ /* 0x000e220000000800 */
[----:B------:R-:W1:Y:S07]  /*0010*/  S2R R24, SR_TID.X ;  /* 0x0000000000187919 */ /* 0x000e6e0000002100 */
[----:B------:R-:W2:Y:S01]  /*0020*/  LDC.64 R26, c[0x0][0x210] ;  /* 0x00008400ff1a7b82 */ /* 0x000ea20000000a00 */
[----:B------:R-:W-:Y:S02]  /*0030*/  CS2R R12, SRZ ;  /* 0x00000000000c7805 */ /* 0x000fe4000001ff00 */
[----:B------:R-:W-:Y:S01]  /*0040*/  CS2R R14, SRZ ;  /* 0x00000000000e7805 */ /* 0x000fe2000001ff00 */
[----:B------:R-:W3:Y:S01]  /*0050*/  S2R R25, SR_CTAID.Y ;  /* 0x0000000000197919 */ /* 0x000ee20000002600 */
[----:B------:R-:W-:Y:S01]  /*0060*/  ULDC.64 UR6, c[0x0][0x208] ;  /* 0x0000820000067ab9 */ /* 0x000fe20000000a00 */
[----:B------:R-:W-:Y:S01]  /*0070*/  CS2R R8, SRZ ;  /* 0x0000000000087805 */ /* 0x000fe2000001ff00 */
[----:B------:R-:W4:Y:S01]  /*0080*/  S2R R29, SR_CTAID.X ;  /* 0x00000000001d7919 */ /* 0x000f220000002500 */
[----:B-1----:R-:W-:Y:S01]  /*0090*/  IMAD.SHL.U32 R30, R24, 0x4, RZ ;  /* 0x00000004181e7824 */ /* 0x002fe200078e00ff */
[----:B---3--:R-:W-:-:S04]  /*00a0*/  SHF.R.S32.HI R2, RZ, 0x17, R25 ;  /* 0x00000017ff027819 */ /* 0x008fc80000011419 */
[----:B------:R-:W-:Y:S02]  /*00b0*/  LOP3.LUT R0, R30, 0xfc, RZ, 0xc0, !PT ;  /* 0x000000fc1e007812 */ /* 0x000fe400078ec0ff */
[----:B------:R-:W-:Y:S01]  /*00c0*/  SGXT R2, R2, 0x1 ;  /* 0x000000010202781a */ /* 0x000fe20000000200 */
[----:B----4-:R-:W-:Y:S01]  /*00d0*/  IMAD.SHL.U32 R29, R29, 0x10, RZ ;  /* 0x000000101d1d7824 */ /* 0x010fe200078e00ff */
[----:B------:R-:W-:Y:S02]  /*00e0*/  PRMT R3, R0, 0x6540, R25 ;  /* 0x0000654000037816 */ /* 0x000fe40000000019 */
[----:B------:R-:W-:Y:S02]  /*00f0*/  SHF.R.U32.HI R0, RZ, 0x6, R24 ;  /* 0x00000006ff007819 */ /* 0x000fe40000011618 */
[----:B------:R-:W-:Y:S02]  /*0100*/  LEA.HI R4, R2, R3, RZ, 0x9 ;  /* 0x0000000302047211 */ /* 0x000fe400078f48ff */
[----:B------:R-:W-:-:S03]  /*0110*/  SGXT.U32 R0, R0, 0x2 ;  /* 0x000000020000781a */ /* 0x000fc60000000000 */
[C---:B------:R-:W-:Y:S01]  /*0120*/  IMAD.SHL.U32 R5, R4.reuse, 0x10, RZ ;  /* 0x0000001004057824 */ /* 0x040fe200078e00ff */
[----:B------:R-:W-:Y:S02]  /*0130*/  LOP3.LUT R4, R4, 0xfffffe00, RZ, 0xc0, !PT ;  /* 0xfffffe0004047812 */ /* 0x000fe400078ec0ff */
[----:B------:R-:W-:Y:S02]  /*0140*/  LOP3.LUT R0, R29, R0, RZ, 0xfc, !PT ;  /* 0x000000001d007212 */ /* 0x000fe400078efcff */
[----:B------:R-:W-:Y:S02]  /*0150*/  LOP3.LUT R5, R5, 0xffffe000, RZ, 0xc0, !PT ;  /* 0xffffe00005057812 */ /* 0x000fe400078ec0ff */
[C---:B------:R-:W-:Y:S02]  /*0160*/  ISETP.GE.AND P3, PT, R0.reuse, 0x10, PT ;  /* 0x000000100000780c */ /* 0x040fe40003f66270 */
[----:B------:R-:W-:Y:S02]  /*0170*/  IADD3 R7, R5, R3, -R4 ;  /* 0x0000000305077210 */ /* 0x000fe40007ffe804 */
[----:B------:R-:W-:-:S03]  /*0180*/  LOP3.LUT R6, R0, 0x4, RZ, 0xfc, !PT ;  /* 0x0000000400067812 */ /* 0x000fc600078efcff */
[----:B------:R-:W-:-:S04]  /*0190*/  IMAD R3, R0, 0x200, R7 ;  /* 0x0000020000037824 */ /* 0x000fc800078e0207 */
[----:B--2---:R-:W-:-:S05]  /*01a0*/  IMAD.WIDE R18, R3, 0x4, R26 ;  /* 0x0000000403127825 */ /* 0x004fca00078e021a */
[----:B------:R1:W2:Y:S01]  /*01b0*/  @!P3 LDG.E.EL.128 R12, desc[UR6][R18.64] ;  /* 0x00000006120cb981 */ /* 0x0002a2000c2e1d00 */
[C---:B------:R-:W-:Y:S01]  /*01c0*/  ISETP.GE.AND P2, PT, R6.reuse, 0x10, PT ;  /* 0x000000100600780c */ /* 0x040fe20003f46270 */
[----:B------:R-:W-:Y:S01]  /*01d0*/  IMAD R6, R6, 0x200, R7 ;  /* 0x0000020006067824 */ /* 0x000fe200078e0207 */
[----:B------:R-:W-:Y:S02]  /*01e0*/  CS2R R10, SRZ ;  /* 0x00000000000a7805 */ /* 0x000fe4000001ff00 */
[----:B------:R-:W-:Y:S02]  /*01f0*/  LOP3.LUT R5, R0, 0x8, RZ, 0xfc, !PT ;  /* 0x0000000800057812 */ /* 0x000fe400078efcff */
[----:B------:R-:W-:Y:S01]  /*0200*/  CS2R R16, SRZ ;  /* 0x0000000000107805 */ /* 0x000fe2000001ff00 */
[----:B------:R-:W-:Y:S01]  /*0210*/  IMAD.WIDE R32, R6, 0x4, R26 ;  /* 0x0000000406207825 */ /* 0x000fe200078e021a */
[----:B------:R-:W-:Y:S02]  /*0220*/  LOP3.LUT R0, R0, 0xc, RZ, 0xfc, !PT ;  /* 0x0000000c00007812 */ /* 0x000fe400078efcff */
[C---:B------:R-:W-:Y:S01]  /*0230*/  ISETP.GE.AND P1, PT, R5.reuse, 0x10, PT ;  /* 0x000000100500780c */ /* 0x040fe20003f26270 */
[----:B------:R-:W-:Y:S01]  /*0240*/  IMAD R5, R5, 0x200, R7 ;  /* 0x0000020005057824 */ /* 0x000fe200078e0207 */
[----:B-1----:R-:W-:Y:S01]  /*0250*/  CS2R R18, SRZ ;  /* 0x0000000000127805 */ /* 0x002fe2000001ff00 */
[----:B------:R1:W3:Y:S02]  /*0260*/  @!P2 LDG.E.EL.128 R8, desc[UR6][R32.64] ;  /* 0x000000062008a981 */ /* 0x0002e4000c2e1d00 */
[----:B------:R-:W-:-:S08]  /*0270*/  IMAD.WIDE R34, R5, 0x4, R26 ;  /* 0x0000000405227825 */ /* 0x000fd000078e021a */
[----:B------:R-:W4:Y:S01]  /*0280*/  @!P1 LDG.E.EL.128 R16, desc[UR6][R34.64] ;  /* 0x0000000622109981 */ /* 0x000f22000c2e1d00 */
[C---:B------:R-:W-:Y:S01]  /*0290*/  ISETP.GE.AND P0, PT, R0.reuse, 0x10, PT ;  /* 0x000000100000780c */ /* 0x040fe20003f06270 */
[----:B------:R-:W-:Y:S01]  /*02a0*/  IMAD R0, R0, 0x200, R7 ;  /* 0x0000020000007824 */ /* 0x000fe200078e0207 */
[----:B------:R-:W-:Y:S02]  /*02b0*/  CS2R R20, SRZ ;  /* 0x0000000000147805 */ /* 0x000fe4000001ff00 */
[----:B------:R-:W-:Y:S01]  /*02c0*/  CS2R R22, SRZ ;  /* 0x0000000000167805 */ /* 0x000fe2000001ff00 */
[----:B------:R-:W-:Y:S01]  /*02d0*/  IMAD.WIDE R36, R0, 0x4, R26 ;  /* 0x0000000400247825 */ /* 0x000fe200078e021a */
[----:B------:R-:W5:Y:S07]  /*02e0*/  S2UR UR5, SR_CgaCtaId ;  /* 0x00000000000579c3 */ /* 0x000f6e0000008800 */
[----:B------:R-:W4:Y:S01]  /*02f0*/  @!P0 LDG.E.EL.128 R20, desc[UR6][R36.64] ;  /* 0x0000000624148981 */ /* 0x000f22000c2e1d00 */
[----:B------:R-:W-:Y:S01]  /*0300*/  SHF.R.U32.HI R4, RZ, 0x2, R24 ;  /* 0x00000002ff047819 */ /* 0x000fe20000011618 */
[----:B------:R-:W-:Y:S01]  /*0310*/  UMOV UR4, 0x400 ;  /* 0x0000040000047882 */ /* 0x000fe20000000000 */
[----:B------:R-:W-:Y:S01]  /*0320*/  PRMT R7, R24, 0x6540, R25 ;  /* 0x0000654018077816 */ /* 0x000fe20000000019 */
[----:B------:R-:W2:Y:S01]  /*0330*/  LDC.64 R26, c[0x0][0x220] ;  /* 0x00008800ff1a7b82 */ /* 0x000ea20000000a00 */
[----:B------:R-:W-:-:S02]  /*0340*/  LOP3.LUT R4, R4, 0x30, RZ, 0xc0, !PT ;  /* 0x0000003004047812 */ /* 0x000fc400078ec0ff */
[----:B------:R-:W-:Y:S02]  /*0350*/  LEA.HI R2, R2, R7, RZ, 0x9 ;  /* 0x0000000702027211 */ /* 0x000fe400078f48ff */
[----:B------:R-:W-:Y:S01]  /*0360*/  LOP3.LUT R31, R30, 0x3fc, RZ, 0xc0, !PT ;  /* 0x000003fc1e1f7812 */ /* 0x000fe200078ec0ff */
[----:B-----5:R-:W-:Y:S01]  /*0370*/  UPRMT UR4, UR5, 0x654, UR4 ;  /* 0x0000065405047896 */ /* 0x020fe20008000004 */
[----:B------:R-:W-:-:S05]  /*0380*/  LOP3.LUT R28, R2, 0xfffffe00, RZ, 0xc0, !PT ;  /* 0xfffffe00021c7812 */ /* 0x000fca00078ec0ff */
[----:B-1----:R-:W-:-:S04]  /*0390*/  VIADD R32, R4, UR4 ;  /* 0x0000000404207c36 */ /* 0x002fc80008000000 */
[----:B------:R-:W-:Y:S01]  /*03a0*/  IMAD R2, R31, 0x4, R32 ;  /* 0x000000041f027824 */ /* 0x000fe200078e0220 */
[----:B------:R-:W-:Y:S01]  /*03b0*/  LOP3.LUT R4, R24, 0xff, RZ, 0xc0, !PT ;  /* 0x000000ff18047812 */ /* 0x000fe200078ec0ff */
[----:B------:R-:W-:-:S03]  /*03c0*/  IMAD.IADD R7, R7, 0x1, -R28 ;  /* 0x0000000107077824 */ /* 0x000fc600078e0a1c */
[----:B------:R-:W-:Y:S01]  /*03d0*/  LEA R4, R4, UR4, 0x2 ;  /* 0x0000000404047c11 */ /* 0x000fe2000f8e10ff */
[----:B--2---:R1:W-:Y:S01]  /*03e0*/  STS.128 [R2], R12 ;  /* 0x0000000c02007388 */ /* 0x0043e20000000c00 */
[----:B------:R-:W-:Y:S01]  /*03f0*/  BAR.SYNC.DEFER_BLOCKING 0x0 ;  /* 0x0000000000007b1d */ /* 0x000fe20000010000 */
[----:B01----:R-:W-:-:S05]  /*0400*/  IMAD.WIDE R14, R7, 0x4, R26 ;  /* 0x00000004070e7825 */ /* 0x003fca00078e021a */
[----:B------:R-:W-:Y:S04]  /*0410*/  LDS R12, [R4] ;  /* 0x00000000040c7984 */ /* 0x000fe80000000800 */
[----:B------:R-:W-:Y:S04]  /*0420*/  LDS R27, [R4+0x410] ;  /* 0x00041000041b7984 */ /* 0x000fe80000000800 */
[----:B------:R-:W-:Y:S04]  /*0430*/  LDS R26, [R4+0x820] ;  /* 0x00082000041a7984 */ /* 0x000fe80000000800 */
[----:B------:R-:W-:Y:S01]  /*0440*/  LDS R13, [R4+0xc30] ;  /* 0x000c3000040d7984 */ /* 0x000fe20000000800 */
[----:B------:R-:W-:Y:S06]  /*0450*/  BAR.SYNC.DEFER_BLOCKING 0x0 ;  /* 0x0000000000007b1d */ /* 0x000fec0000010000 */
[----:B---3--:R-:W-:Y:S02]  /*0460*/  STS.128 [R2], R8 ;  /* 0x0000000802007388 */ /* 0x008fe40000000c00 */
[----:B------:R-:W-:Y:S06]  /*0470*/  BAR.SYNC.DEFER_BLOCKING 0x0 ;  /* 0x0000000000007b1d */ /* 0x000fec0000010000 */
[----:B------:R-:W-:Y:S04]  /*0480*/  LDS R9, [R4] ;  /* 0x0000000004097984 */ /* 0x000fe80000000800 */
[----:B------:R-:W-:Y:S04]  /*0490*/  LDS R8, [R4+0x410] ;  /* 0x0004100004087984 */ /* 0x000fe80000000800 */
[----:B------:R-:W-:Y:S04]  /*04a0*/  LDS R10, [R4+0x820] ;  /* 0x00082000040a7984 */ /* 0x000fe80000000800 */
[----:B------:R-:W-:Y:S01]  /*04b0*/  LDS R11, [R4+0xc30] ;  /* 0x000c3000040b7984 */ /* 0x000fe20000000800 */
[----:B------:R-:W-:Y:S06]  /*04c0*/  BAR.SYNC.DEFER_BLOCKING 0x0 ;  /* 0x0000000000007b1d */ /* 0x000fec0000010000 */
[----:B----4-:R-:W-:Y:S02]  /*04d0*/  STS.128 [R2], R16 ;  /* 0x0000001002007388 */ /* 0x010fe40000000c00 */
[----:B------:R-:W-:Y:S06]  /*04e0*/  BAR.SYNC.DEFER_BLOCKING 0x0 ;  /* 0x0000000000007b1d */ /* 0x000fec0000010000 */
[----:B------:R-:W-:Y:S04]  /*04f0*/  LDS R16, [R4] ;  /* 0x0000000004107984 */ /* 0x000fe80000000800 */
[----:B------:R-:W-:Y:S04]  /*0500*/  LDS R18, [R4+0x410] ;  /* 0x0004100004127984 */ /* 0x000fe80000000800 */
[----:B------:R-:W-:Y:S04]  /*0510*/  LDS R17, [R4+0x820] ;  /* 0x0008200004117984 */ /* 0x000fe80000000800 */
[----:B------:R-:W-:Y:S01]  /*0520*/  LDS R19, [R4+0xc30] ;  /* 0x000c300004137984 */ /* 0x000fe20000000800 */
[----:B------:R-:W-:Y:S06]  /*0530*/  BAR.SYNC.DEFER_BLOCKING 0x0 ;  /* 0x0000000000007b1d */ /* 0x000fec0000010000 */
[----:B------:R0:W-:Y:S02]  /*0540*/  STS.128 [R2], R20 ;  /* 0x0000001402007388 */ /* 0x0001e40000000c00 */
[----:B------:R-:W-:Y:S08]  /*0550*/  BAR.SYNC.DEFER_BLOCKING 0x0 ;  /* 0x0000000000007b1d */ /* 0x000ff00000010000 */
[----:B0-----:R-:W0:Y:S08]  /*0560*/  LDC.64 R22, c[0x0][0x218] ;  /* 0x00008600ff167b82 */ /* 0x001e300000000a00 */
[----:B------:R-:W1:Y:S01]  /*0570*/  LDC.64 R20, c[0x0][0x228] ;  /* 0x00008a00ff147b82 */ /* 0x000e620000000a00 */
[----:B------:R2:W3:Y:S04]  /*0580*/  LDG.E.EL R28, desc[UR6][R14.64] ;  /* 0x000000060e1c7981 */ /* 0x0004e8000c2e1900 */
[----:B------:R-:W4:Y:S04]  /*0590*/  LDS R37, [R4+0xc30] ;  /* 0x000c300004257984 */ /* 0x000f280000000800 */
[----:B------:R-:W5:Y:S01]  /*05a0*/  LDS R35, [R4+0x820] ;  /* 0x0008200004237984 */ /* 0x000f620000000800 */
[----:B--2---:R-:W2:Y:S01]  /*05b0*/  LDC.64 R14, c[0x0][0x230] ;  /* 0x00008c00ff0e7b82 */ /* 0x004ea20000000a00 */
[----:B0-----:R-:W-:-:S02]  /*05c0*/  IMAD.WIDE R22, R7, 0x4, R22 ;  /* 0x0000000407167825 */ /* 0x001fc400078e0216 */
[----:B------:R-:W0:Y:S04]  /*05d0*/  LDS R31, [R4+0x410] ;  /* 0x00041000041f7984 */ /* 0x000e280000000800 */
[----:B------:R2:W4:Y:S01]  /*05e0*/  LDG.E.EL R32, desc[UR6][R22.64] ;  /* 0x0000000616207981 */ /* 0x000522000c2e1900 */
[----:B-1----:R-:W-:-:S04]  /*05f0*/  IMAD.WIDE R20, R7, 0x4, R20 ;  /* 0x0000000407147825 */ /* 0x002fc800078e0214 */
[----:B--2---:R-:W-:Y:S02]  /*0600*/  IMAD.WIDE R22, R7, 0x4, R14 ;  /* 0x0000000407167825 */ /* 0x004fe400078e020e */
[----:B------:R1:W2:Y:S04]  /*0610*/  LDG.E.EL R14, desc[UR6][R20.64] ;  /* 0x00000006140e7981 */ /* 0x0002a8000c2e1900 */
[----:B------:R4:W2:Y:S04]  /*0620*/  LDG.E.EL R15, desc[UR6][R22.64] ;  /* 0x00000006160f7981 */ /* 0x0008a8000c2e1900 */
[----:B------:R-:W0:Y:S01]  /*0630*/  LDS R7, [R4] ;  /* 0x0000000004077984 */ /* 0x000e220000000800 */
[----:B-1----:R-:W-:Y:S01]  /*0640*/  IMAD.MOV.U32 R20, RZ, RZ, 0x3e800000 ;  /* 0x3e800000ff147424 */ /* 0x002fe200078e00ff */
[----:B------:R-:W-:Y:S01]  /*0650*/  LOP3.LUT R29, R29, 0xc, R30, 0xf8, !PT ;  /* 0x0000000c1d1d7812 */ /* 0x000fe200078ef81e */
[----:B------:R-:W-:Y:S01]  /*0660*/  BAR.SYNC.DEFER_BLOCKING 0x0 ;  /* 0x0000000000007b1d */ /* 0x000fe20000010000 */
[----:B---3--:R-:W-:-:S05]  /*0670*/  FADD R28, R28, 9.9999997473787516356e-06 ;  /* 0x3727c5ac1c1c7421 */ /* 0x008fca0000000000 */
[----:B------:R-:W1:Y:S02]  /*0680*/  MUFU.SQRT R34, R28 ;  /* 0x0000001c00227308 */ /* 0x000e640000002000 */
[C---:B-1----:R-:W-:Y:S02]  /*0690*/  FSETP.GT.AND P4, PT, R34.reuse, 8.50705917302346158658e+37, PT ;  /* 0x7e8000002200780b */ /* 0x042fe40003f84000 */
[----:B------:R-:W-:-:S11]  /*06a0*/  FSETP.GEU.AND P5, PT, R34, 1.175494350822287508e-38, PT ;  /* 0x008000002200780b */ /* 0x000fd60003fae000 */
[----:B------:R-:W-:-:S04]  /*06b0*/  @P4 FMUL R34, R34, 0.25 ;  /* 0x3e80000022224820 */ /* 0x000fc80000400000 */
[----:B------:R-:W-:-:S04]  /*06c0*/  @!P5 FMUL R34, R34, 16777216 ;  /* 0x4b8000002222d820 */ /* 0x000fc80000400000 */
[----:B------:R-:W1:Y:S01]  /*06d0*/  MUFU.RCP R33, R34 ;  /* 0x0000002200217308 */ /* 0x000e620000001000 */
[----:B------:R-:W-:Y:S01]  /*06e0*/  FSEL R20, R20, 1, P4 ;  /* 0x3f80000014147808 */ /* 0x000fe20002000000 */
[----:B----4-:R-:W-:-:S04]  /*06f0*/  FADD R22, R37, -R32 ;  /* 0x8000002025167221 */ /* 0x010fc80000000000 */
[----:B------:R-:W-:-:S04]  /*0700*/  @!P5 FMUL R20, R20, 16777216 ;  /* 0x4b8000001414d820 */ /* 0x000fc80000400000 */
[----:B-1----:R-:W-:Y:S01]  /*0710*/  FMUL R33, R33, R20 ;  /* 0x0000001421217220 */ /* 0x002fe20000400000 */
[----:B-----5:R-:W-:-:S03]  /*0720*/  FADD R20, R35, -R32 ;  /* 0x8000002023147221 */ /* 0x020fc60000000000 */
[----:B------:R-:W-:Y:S01]  /*0730*/  FMUL R21, R33, R22 ;  /* 0x0000001621157220 */ /* 0x000fe20000400000 */
[--C-:B0-----:R-:W-:Y:S01]  /*0740*/  FADD R22, R31, -R32.reuse ;  /* 0x800000201f167221 */ /* 0x101fe20000000000 */
[----:B------:R-:W-:Y:S02]  /*0750*/  FMUL R28, R33, R20 ;  /* 0x00000014211c7220 */ /* 0x000fe40000400000 */
[C-C-:B--2---:R-:W-:Y:S01]  /*0760*/  FFMA R21, R14.reuse, R21, R15.reuse ;  /* 0x000000150e157223 */ /* 0x144fe2000000000f */
[----:B------:R-:W-:Y:S01]  /*0770*/  FADD R20, R7, -R32 ;  /* 0x8000002007147221 */ /* 0x000fe20000000000 */
[----:B------:R-:W-:Y:S01]  /*0780*/  FMUL R22, R33, R22 ;  /* 0x0000001621167220 */ /* 0x000fe20000400000 */
[C-C-:B------:R-:W-:Y:S02]  /*0790*/  FFMA R28, R14.reuse, R28, R15.reuse ;  /* 0x0000001c0e1c7223 */ /* 0x140fe4000000000f */
[----:B------:R-:W-:Y:S01]  /*07a0*/  FSETP.GTU.AND P4, PT, R21, RZ, PT ;  /* 0x000000ff1500720b */ /* 0x000fe20003f8c000 */
[----:B------:R-:W-:Y:S01]  /*07b0*/  FMUL R20, R33, R20 ;  /* 0x0000001421147220 */ /* 0x000fe20000400000 */
[----:B------:R-:W-:Y:S01]  /*07c0*/  FFMA R7, R14, R22, R15 ;  /* 0x000000160e077223 */ /* 0x000fe2000000000f */
[----:B------:R-:W-:-:S02]  /*07d0*/  FSETP.GTU.AND P6, PT, R28, RZ, PT ;  /* 0x000000ff1c00720b */ /* 0x000fc40003fcc000 */
[----:B------:R-:W-:Y:S01]  /*07e0*/  FSEL R21, R21, RZ, P4 ;  /* 0x000000ff15157208 */ /* 0x000fe20002000000 */
[----:B------:R-:W-:Y:S01]  /*07f0*/  FFMA R23, R14, R20, R15 ;  /* 0x000000140e177223 */ /* 0x000fe2000000000f */
[----:B------:R-:W-:Y:S02]  /*0800*/  FSETP.GTU.AND P4, PT, R7, RZ, PT ;  /* 0x000000ff0700720b */ /* 0x000fe40003f8c000 */
[----:B------:R-:W-:Y:S02]  /*0810*/  FSETP.GEU.AND P5, PT, R21, 6, PT ;  /* 0x40c000001500780b */ /* 0x000fe40003fae000 */
[----:B------:R-:W-:Y:S01]  /*0820*/  FSEL R20, R28, RZ, P6 ;  /* 0x000000ff1c147208 */ /* 0x000fe20003000000 */
[----:B------:R-:W-:Y:S01]  /*0830*/  FADD R22, R19, -R32 ;  /* 0x8000002013167221 */ /* 0x000fe20000000000 */
[----:B------:R-:W-:Y:S02]  /*0840*/  FSETP.GTU.AND P6, PT, R23, RZ, PT ;  /* 0x000000ff1700720b */ /* 0x000fe40003fcc000 */
[----:B------:R-:W-:-:S02]  /*0850*/  FSEL R7, R7, RZ, P4 ;  /* 0x000000ff07077208 */ /* 0x000fc40002000000 */
[----:B------:R-:W-:Y:S01]  /*0860*/  FSETP.GEU.AND P4, PT, R20, 6, PT ;  /* 0x40c000001400780b */ /* 0x000fe20003f8e000 */
[----:B------:R-:W-:Y:S01]  /*0870*/  FMUL R19, R33, R22 ;  /* 0x0000001621137220 */ /* 0x000fe20000400000 */
[----:B------:R-:W-:Y:S02]  /*0880*/  FSEL R22, R23, RZ, P6 ;  /* 0x000000ff17167208 */ /* 0x000fe40003000000 */
[----:B------:R-:W-:Y:S01]  /*0890*/  FSETP.NAN.AND P6, PT, R21, R21, PT ;  /* 0x000000151500720b */ /* 0x000fe20003fc8000 */
[----:B------:R-:W-:-:S03]  /*08a0*/  FFMA R19, R14, R19, R15 ;  /* 0x000000130e137223 */ /* 0x000fc6000000000f */
[----:B------:R-:W-:Y:S02]  /*08b0*/  @P5 SEL R21, R21, 0x40c00000, P6 ;  /* 0x40c0000015155807 */ /* 0x000fe40003000000 */
[C---:B------:R-:W-:Y:S02]  /*08c0*/  FSETP.NAN.AND P5, PT, R20.reuse, R20, PT ;  /* 0x000000141400720b */ /* 0x040fe40003fa8000 */
[----:B------:R-:W-:Y:S02]  /*08d0*/  FSETP.GEU.AND P6, PT, R7, 6, PT ;  /* 0x40c000000700780b */ /* 0x000fe40003fce000 */
[----:B------:R-:W-:Y:S02]  /*08e0*/  @P4 SEL R20, R20, 0x40c00000, P5 ;  /* 0x40c0000014144807 */ /* 0x000fe40002800000 */
[----:B------:R-:W-:Y:S01]  /*08f0*/  FSETP.GTU.AND P4, PT, R19, RZ, PT ;  /* 0x000000ff1300720b */ /* 0x000fe20003f8c000 */
[--C-:B------:R-:W-:Y:S01]  /*0900*/  FADD R34, R18, -R32.reuse ;  /* 0x8000002012227221 */ /* 0x100fe20000000000 */
[----:B------:R-:W-:Y:S01]  /*0910*/  FSETP.GEU.AND P5, PT, R22, 6, PT ;  /* 0x40c000001600780b */ /* 0x000fe20003fae000 */
[----:B------:R-:W-:Y:S01]  /*0920*/  FADD R36, R17, -R32 ;  /* 0x8000002011247221 */ /* 0x000fe20000000000 */
[----:B------:R-:W-:-:S02]  /*0930*/  FSEL R18, R19, RZ, P4 ;  /* 0x000000ff13127208 */ /* 0x000fc40002000000 */
[----:B------:R-:W-:Y:S01]  /*0940*/  FSETP.NAN.AND P4, PT, R7, R7, PT ;  /* 0x000000070700720b */ /* 0x000fe20003f88000 */
[----:B------:R-:W-:Y:S01]  /*0950*/  FMUL R36, R33, R36 ;  /* 0x0000002421247220 */ /* 0x000fe20000400000 */
[--C-:B------:R-:W-:Y:S02]  /*0960*/  FADD R16, R16, -R32.reuse ;  /* 0x8000002010107221 */ /* 0x100fe40000000000 */
[----:B------:R-:W-:Y:S01]  /*0970*/  @P6 SEL R7, R7, 0x40c00000, P4 ;  /* 0x40c0000007076807 */ /* 0x000fe20002000000 */
[--C-:B------:R-:W-:Y:S01]  /*0980*/  FFMA R36, R14, R36, R15.reuse ;  /* 0x000000240e247223 */ /* 0x100fe2000000000f */
[----:B------:R-:W-:Y:S01]  /*0990*/  FSETP.GEU.AND P4, PT, R18, 6, PT ;  /* 0x40c000001200780b */ /* 0x000fe20003f8e000 */
[----:B------:R-:W-:Y:S01]  /*09a0*/  FMUL R34, R33, R34 ;  /* 0x0000002221227220 */ /* 0x000fe20000400000 */
[----:B------:R-:W-:Y:S01]  /*09b0*/  FSETP.NAN.AND P6, PT, R22, R22, PT ;  /* 0x000000161600720b */ /* 0x000fe20003fc8000 */
[----:B------:R-:W-:Y:S01]  /*09c0*/  FADD R28, R11, -R32 ;  /* 0x800000200b1c7221 */ /* 0x000fe20000000000 */
[----:B------:R-:W-:Y:S01]  /*09d0*/  FMUL R16, R33, R16 ;  /* 0x0000001021107220 */ /* 0x000fe20000400000 */
[----:B------:R-:W-:Y:S01]  /*09e0*/  FFMA R34, R14, R34, R15 ;  /* 0x000000220e227223 */ /* 0x000fe2000000000f */
[----:B------:R-:W-:-:S02]  /*09f0*/  @P5 SEL R22, R22, 0x40c00000, P6 ;  /* 0x40c0000016165807 */ /* 0x000fc40003000000 */
[----:B------:R-:W-:Y:S01]  /*0a00*/  FSETP.GTU.AND P6, PT, R36, RZ, PT ;  /* 0x000000ff2400720b */ /* 0x000fe20003fcc000 */
[----:B------:R-:W-:Y:S01]  /*0a10*/  FMUL R28, R33, R28 ;  /* 0x0000001c211c7220 */ /* 0x000fe20000400000 */
[--C-:B------:R-:W-:Y:S01]  /*0a20*/  FFMA R19, R14, R16, R15.reuse ;  /* 0x000000100e137223 */ /* 0x100fe2000000000f */
[----:B------:R-:W-:Y:S02]  /*0a30*/  FSETP.NAN.AND P5, PT, R18, R18, PT ;  /* 0x000000121200720b */ /* 0x000fe40003fa8000 */
[----:B------:R-:W-:Y:S02]  /*0a40*/  FSEL R17, R36, RZ, P6 ;  /* 0x000000ff24117208 */ /* 0x000fe40003000000 */
[----:B------:R-:W-:Y:S01]  /*0a50*/  FSETP.GTU.AND P6, PT, R34, RZ, PT ;  /* 0x000000ff2200720b */ /* 0x000fe20003fcc000 */
[----:B------:R-:W-:Y:S01]  /*0a60*/  FFMA R28, R14, R28, R15 ;  /* 0x0000001c0e1c7223 */ /* 0x000fe2000000000f */
[----:B------:R-:W-:Y:S02]  /*0a70*/  @P4 SEL R18, R18, 0x40c00000, P5 ;  /* 0x40c0000012124807 */ /* 0x000fe40002800000 */
[----:B------:R-:W-:-:S02]  /*0a80*/  FSETP.GTU.AND P4, PT, R19, RZ, PT ;  /* 0x000000ff1300720b */ /* 0x000fc40003f8c000 */
[----:B------:R-:W-:Y:S02]  /*0a90*/  FSETP.GEU.AND P5, PT, R17, 6, PT ;  /* 0x40c000001100780b */ /* 0x000fe40003fae000 */
[----:B------:R-:W-:Y:S02]  /*0aa0*/  FSEL R16, R34, RZ, P6 ;  /* 0x000000ff22107208 */ /* 0x000fe40003000000 */
[----:B------:R-:W-:Y:S02]  /*0ab0*/  FSETP.GTU.AND P6, PT, R28, RZ, PT ;  /* 0x000000ff1c00720b */ /* 0x000fe40003fcc000 */
[----:B------:R-:W-:Y:S01]  /*0ac0*/  FSEL R19, R19, RZ, P4 ;  /* 0x000000ff13137208 */ /* 0x000fe20002000000 */
[----:B------:R-:W-:Y:S01]  /*0ad0*/  FADD R10, R10, -R32 ;  /* 0x800000200a0a7221 */ /* 0x000fe20000000000 */
[----:B------:R-:W-:Y:S02]  /*0ae0*/  FSETP.GEU.AND P4, PT, R16, 6, PT ;  /* 0x40c000001000780b */ /* 0x000fe40003f8e000 */
[----:B------:R-:W-:Y:S01]  /*0af0*/  FSEL R23, R28, RZ, P6 ;  /* 0x000000ff1c177208 */ /* 0x000fe20003000000 */
[----:B------:R-:W-:Y:S01]  /*0b00*/  FMUL R11, R33, R10 ;  /* 0x0000000a210b7220 */ /* 0x000fe20000400000 */
[----:B------:R-:W-:-:S03]  /*0b10*/  FSETP.NAN.AND P6, PT, R17, R17, PT ;  /* 0x000000111100720b */ /* 0x000fc60003fc8000 */
[----:B------:R-:W-:Y:S01]  /*0b20*/  FFMA R11, R14, R11, R15 ;  /* 0x0000000b0e0b7223 */ /* 0x000fe2000000000f */
[----:B------:R-:W-:Y:S02]  /*0b30*/  @P5 SEL R17, R17, 0x40c00000, P6 ;  /* 0x40c0000011115807 */ /* 0x000fe40003000000 */
[----:B------:R-:W-:Y:S02]  /*0b40*/  FSETP.NAN.AND P6, PT, R16, R16, PT ;  /* 0x000000101000720b */ /* 0x000fe40003fc8000 */
[----:B------:R-:W-:Y:S01]  /*0b50*/  FSETP.GEU.AND P5, PT, R19, 6, PT ;  /* 0x40c000001300780b */ /* 0x000fe20003fae000 */
[--C-:B------:R-:W-:Y:S01]  /*0b60*/  FADD R28, R26, -R32.reuse ;  /* 0x800000201a1c7221 */ /* 0x100fe20000000000 */
[--C-:B------:R-:W-:Y:S01]  /*0b70*/  FADD R26, R8, -R32.reuse ;  /* 0x80000020081a7221 */ /* 0x100fe20000000000 */
[----:B------:R-:W-:Y:S02]  /*0b80*/  @P4 SEL R16, R16, 0x40c00000, P6 ;  /* 0x40c0000010104807 */ /* 0x000fe40003000000 */
[----:B------:R-:W-:Y:S01]  /*0b90*/  FSETP.GTU.AND P6, PT, R11, RZ, PT ;  /* 0x000000ff0b00720b */ /* 0x000fe20003fcc000 */
[----:B------:R-:W-:Y:S01]  /*0ba0*/  FADD R8, R9, -R32 ;  /* 0x8000002009087221 */ /* 0x000fe20000000000 */
[----:B------:R-:W-:Y:S01]  /*0bb0*/  FMUL R9, R33, R26 ;  /* 0x0000001a21097220 */ /* 0x000fe20000400000 */
[----:B------:R-:W-:-:S02]  /*0bc0*/  FSETP.GEU.AND P4, PT, R23, 6, PT ;  /* 0x40c000001700780b */ /* 0x000fc40003f8e000 */
[----:B------:R-:W-:Y:S02]  /*0bd0*/  FSEL R26, R11, RZ, P6 ;  /* 0x000000ff0b1a7208 */ /* 0x000fe40003000000 */
[----:B------:R-:W-:Y:S01]  /*0be0*/  FSETP.NAN.AND P6, PT, R19, R19, PT ;  /* 0x000000131300720b */ /* 0x000fe20003fc8000 */
[--C-:B------:R-:W-:Y:S01]  /*0bf0*/  FADD R10, R27, -R32.reuse ;  /* 0x800000201b0a7221 */ /* 0x100fe20000000000 */
[----:B------:R-:W-:Y:S02]  /*0c00*/  FADD R34, R13, -R32 ;  /* 0x800000200d227221 */ /* 0x000fe40000000000 */
[----:B------:R-:W-:Y:S02]  /*0c10*/  @P5 SEL R19, R19, 0x40c00000, P6 ;  /* 0x40c0000013135807 */ /* 0x000fe40003000000 */
[----:B------:R-:W-:Y:S01]  /*0c20*/  FSETP.GEU.AND P5, PT, R26, 6, PT ;  /* 0x40c000001a00780b */ /* 0x000fe20003fae000 */
[----:B------:R-:W-:Y:S01]  /*0c30*/  FFMA R27, R14, R9, R15 ;  /* 0x000000090e1b7223 */ /* 0x000fe2000000000f */
[----:B------:R-:W-:Y:S01]  /*0c40*/  FSETP.NAN.AND P6, PT, R23, R23, PT ;  /* 0x000000171700720b */ /* 0x000fe20003fc8000 */
[C---:B------:R-:W-:Y:S01]  /*0c50*/  FMUL R36, R33.reuse, R8 ;  /* 0x0000000821247220 */ /* 0x040fe20000400000 */
[----:B------:R-:W-:-:S02]  /*0c60*/  FMUL R34, R33, R34 ;  /* 0x0000002221227220 */ /* 0x000fc40000400000 */
[----:B------:R-:W-:Y:S01]  /*0c70*/  @P4 SEL R23, R23, 0x40c00000, P6 ;  /* 0x40c0000017174807 */ /* 0x000fe20003000000 */
[C-C-:B------:R-:W-:Y:S01]  /*0c80*/  FFMA R36, R14.reuse, R36, R15.reuse ;  /* 0x000000240e247223 */ /* 0x140fe2000000000f */
[----:B------:R-:W-:Y:S01]  /*0c90*/  FSETP.GTU.AND P4, PT, R27, RZ, PT ;  /* 0x000000ff1b00720b */ /* 0x000fe20003f8c000 */
[C---:B------:R-:W-:Y:S01]  /*0ca0*/  FMUL R28, R33.reuse, R28 ;  /* 0x0000001c211c7220 */ /* 0x040fe20000400000 */
[--C-:B------:R-:W-:Y:S01]  /*0cb0*/  FFMA R34, R14, R34, R15.reuse ;  /* 0x000000220e227223 */ /* 0x100fe2000000000f */
[----:B------:R-:W-:Y:S01]  /*0cc0*/  FSETP.NAN.AND P6, PT, R26, R26, PT ;  /* 0x0000001a1a00720b */ /* 0x000fe20003fc8000 */
[----:B------:R-:W-:Y:S01]  /*0cd0*/  FMUL R8, R33, R10 ;  /* 0x0000000a21087220 */ /* 0x000fe20000400000 */
[----:B------:R-:W-:Y:S01]  /*0ce0*/  FSEL R27, R27, RZ, P4 ;  /* 0x000000ff1b1b7208 */ /* 0x000fe20002000000 */
[----:B------:R-:W-:Y:S01]  /*0cf0*/  FFMA R9, R14, R28, R15 ;  /* 0x0000001c0e097223 */ /* 0x000fe2000000000f */
[----:B------:R-:W-:Y:S02]  /*0d00*/  FSETP.GTU.AND P4, PT, R36, RZ, PT ;  /* 0x000000ff2400720b */ /* 0x000fe40003f8c000 */
[----:B------:R-:W-:-:S02]  /*0d10*/  @P5 SEL R26, R26, 0x40c00000, P6 ;  /* 0x40c000001a1a5807 */ /* 0x000fc40003000000 */
[----:B------:R-:W-:Y:S01]  /*0d20*/  FSETP.GTU.AND P6, PT, R34, RZ, PT ;  /* 0x000000ff2200720b */ /* 0x000fe20003fcc000 */
[----:B------:R-:W-:Y:S01]  /*0d30*/  FFMA R8, R14, R8, R15 ;  /* 0x000000080e087223 */ /* 0x000fe2000000000f */
[----:B------:R-:W-:Y:S02]  /*0d40*/  FSEL R28, R36, RZ, P4 ;  /* 0x000000ff241c7208 */ /* 0x000fe40002000000 */
[----:B------:R-:W-:Y:S01]  /*0d50*/  FSETP.GTU.AND P5, PT, R9, RZ, PT ;  /* 0x000000ff0900720b */ /* 0x000fe20003fac000 */
[----:B------:R-:W-:Y:S01]  /*0d60*/  FADD R12, R12, -R32 ;  /* 0x800000200c0c7221 */ /* 0x000fe20000000000 */
[----:B------:R-:W-:Y:S01]  /*0d70*/  FSETP.GEU.AND P4, PT, R27, 6, PT ;  /* 0x40c000001b00780b */ /* 0x000fe20003f8e000 */
[----:B------:R-:W0:Y:S01]  /*0d80*/  LDC.64 R36, c[0x0][0x238] ;  /* 0x00008e00ff247b82 */ /* 0x000e220000000a00 */
[----:B------:R-:W-:Y:S02]  /*0d90*/  FSEL R31, R34, RZ, P6 ;  /* 0x000000ff221f7208 */ /* 0x000fe40003000000 */
[----:B------:R-:W-:-:S02]  /*0da0*/  FSETP.GTU.AND P6, PT, R8, RZ, PT ;  /* 0x000000ff0800720b */ /* 0x000fc40003fcc000 */
[----:B------:R-:W-:Y:S02]  /*0db0*/  FSEL R32, R9, RZ, P5 ;  /* 0x000000ff09207208 */ /* 0x000fe40002800000 */
        /* <DEDUP_REMOVED lines=9> */
[----:B------:R-:W-:Y:S02]  /*0e50*/  FSETP.GTU.AND P6, PT, R12, RZ, PT ;  /* 0x000000ff0c00720b */ /* 0x000fe40003fcc000 */
[----:B------:R-:W-:-:S02]  /*0e60*/  FSETP.GEU.AND P5, PT, R33, 6, PT ;  /* 0x40c000002100780b */ /* 0x000fc40003fae000 */
[----:B------:R-:W-:Y:S02]  /*0e70*/  FSEL R34, R12, RZ, P6 ;  /* 0x000000ff0c227208 */ /* 0x000fe40003000000 */
[C---:B------:R-:W-:Y:S01]  /*0e80*/  FSETP.NAN.AND P6, PT, R32.reuse, R32, PT ;  /* 0x000000202000720b */ /* 0x040fe20003fc8000 */
[----:B------:R-:W1:Y:S03]  /*0e90*/  S2R R9, SR_TID.X ;  /* 0x0000000000097919 */ /* 0x000e660000002100 */
[----:B------:R-:W-:Y:S02]  /*0ea0*/  @P4 SEL R32, R32, 0x40c00000, P6 ;  /* 0x40c0000020204807 */ /* 0x000fe40003000000 */
[C---:B------:R-:W-:Y:S02]  /*0eb0*/  FSETP.NAN.AND P6, PT, R33.reuse, R33, PT ;  /* 0x000000212100720b */ /* 0x040fe40003fc8000 */
[----:B------:R-:W-:Y:S01]  /*0ec0*/  FSETP.GEU.AND P4, PT, R34, 6, PT ;  /* 0x40c000002200780b */ /* 0x000fe20003f8e000 */
[----:B------:R-:W-:Y:S01]  /*0ed0*/  IMAD.SHL.U32 R8, R24, 0x10, RZ ;  /* 0x0000001018087824 */ /* 0x000fe200078e00ff */
[----:B------:R-:W-:-:S02]  /*0ee0*/  @P5 SEL R33, R33, 0x40c00000, P6 ;  /* 0x40c0000021215807 */ /* 0x000fc40003000000 */
[----:B------:R-:W-:Y:S02]  /*0ef0*/  FSETP.GEU.AND P5, PT, R28, 6, PT ;  /* 0x40c000001c00780b */ /* 0x000fe40003fae000 */
[----:B------:R-:W-:Y:S02]  /*0f00*/  LOP3.LUT R8, R8, 0xff0, RZ, 0xc0, !PT ;  /* 0x00000ff008087812 */ /* 0x000fe400078ec0ff */
[----:B------:R-:W-:Y:S02]  /*0f10*/  FSETP.NAN.AND P6, PT, R34, R34, PT ;  /* 0x000000222200720b */ /* 0x000fe40003fc8000 */
[----:B------:R-:W-:-:S03]  /*0f20*/  LEA.HI R11, R8, UR4, RZ, 0x1e ;  /* 0x00000004080b7c11 */ /* 0x000fc6000f8ff0ff */
[----:B------:R-:W-:Y:S02]  /*0f30*/  @P4 SEL R34, R34, 0x40c00000, P6 ;  /* 0x40c0000022224807 */ /* 0x000fe40003000000 */
[----:B------:R-:W-:Y:S01]  /*0f40*/  FSETP.NAN.AND P4, PT, R28, R28, PT ;  /* 0x0000001c1c00720b */ /* 0x000fe20003f88000 */
[----:B------:R-:W-:-:S03]  /*0f50*/  IMAD R13, R8, 0x4, R11 ;  /* 0x00000004080d7824 */ /* 0x000fc600078e020b */
[----:B------:R-:W-:Y:S02]  /*0f60*/  @P5 SEL R28, R28, 0x40c00000, P4 ;  /* 0x40c000001c1c5807 */ /* 0x000fe40002000000 */
[----:B------:R-:W-:Y:S04]  /*0f70*/  STS [R13], R34 ;  /* 0x000000220d007388 */ /* 0x000fe80000000800 */
[----:B------:R-:W-:Y:S04]  /*0f80*/  STS [R13+0x4], R33 ;  /* 0x000004210d007388 */ /* 0x000fe80000000800 */
        /* <DEDUP_REMOVED lines=13> */
[----:B------:R2:W-:Y:S01]  /*1060*/  STS [R13+0x3c], R21 ;  /* 0x00003c150d007388 */ /* 0x0005e20000000800 */
[----:B-1----:R-:W-:Y:S01]  /*1070*/  IMAD.SHL.U32 R12, R9, 0x4, RZ ;  /* 0x00000004090c7824 */ /* 0x002fe200078e00ff */
[----:B------:R-:W-:-:S04]  /*1080*/  LOP3.LUT R10, R24, 0xfc, RZ, 0xc0, !PT ;  /* 0x000000fc180a7812 */ /* 0x000fc800078ec0ff */
[----:B------:R-:W-:Y:S01]  /*1090*/  LOP3.LUT R12, R12, 0x3fc, RZ, 0xc0, !PT ;  /* 0x000003fc0c0c7812 */ /* 0x000fe200078ec0ff */
[----:B------:R-:W-:-:S04]  /*10a0*/  VIADD R9, R10, UR4 ;  /* 0x000000040a097c36 */ /* 0x000fc80008000000 */
[C---:B------:R-:W-:Y:S01]  /*10b0*/  IMAD R15, R12.reuse, 0x4, R9 ;  /* 0x000000040c0f7824 */ /* 0x040fe200078e0209 */
[----:B------:R-:W-:Y:S01]  /*10c0*/  BAR.SYNC.DEFER_BLOCKING 0x0 ;  /* 0x0000000000007b1d */ /* 0x000fe20000010000 */
[----:B------:R-:W-:Y:S02]  /*10d0*/  SHF.R.U32.HI R14, RZ, 0x2, R24 ;  /* 0x00000002ff0e7819 */ /* 0x000fe40000011618 */
[----:B------:R-:W-:-:S03]  /*10e0*/  LOP3.LUT R24, R12, 0x400, RZ, 0xfc, !PT ;  /* 0x000004000c187812 */ /* 0x000fc600078efcff */
[----:B------:R-:W-:Y:S04]  /*10f0*/  LDS R8, [R15] ;  /* 0x000000000f087984 */ /* 0x000fe80000000800 */
[----:B------:R-:W-:Y:S04]  /*1100*/  LDS R9, [R15+0x4] ;  /* 0x000004000f097984 */ /* 0x000fe80000000800 */
[----:B------:R-:W-:Y:S04]  /*1110*/  LDS R10, [R15+0x8] ;  /* 0x000008000f0a7984 */ /* 0x000fe80000000800 */
[----:B------:R0:W1:Y:S01]  /*1120*/  LDS R11, [R15+0xc] ;  /* 0x00000c000f0b7984 */ /* 0x0000620000000800 */
[----:B------:R-:W-:-:S02]  /*1130*/  SGXT.U32 R14, R14, 0x6 ;  /* 0x000000060e0e781a */ /* 0x000fc40000000000 */
[----:B------:R-:W-:Y:S02]  /*1140*/  SHF.R.U32.HI R24, RZ, 0x2, R24 ;  /* 0x00000002ff187819 */ /* 0x000fe40000011618 */
[----:B------:R-:W-:Y:S02]  /*1150*/  PRMT R14, R14, 0x6540, R25 ;  /* 0x000065400e0e7816 */ /* 0x000fe40000000019 */
[----:B--2---:R-:W-:Y:S02]  /*1160*/  LOP3.LUT R13, R24, 0x1fc, RZ, 0xc0, !PT ;  /* 0x000001fc180d7812 */ /* 0x004fe400078ec0ff */
[----:B------:R-:W-:Y:S01]  /*1170*/  ISETP.GE.AND P4, PT, R29, 0x10, PT ;  /* 0x000000101d00780c */ /* 0x000fe20003f86270 */
[----:B------:R-:W-:Y:S02]  /*1180*/  IMAD R24, R14, 0x10, R29 ;  /* 0x000000100e187824 */ /* 0x000fe400078e021d */
[----:B------:R-:W-:Y:S02]  /*1190*/  VIADD R13, R13, UR4 ;  /* 0x000000040d0d7c36 */ /* 0x000fe40008000000 */
[----:B0-----:R-:W-:-:S04]  /*11a0*/  IMAD.WIDE R14, R24, 0x4, R36 ;  /* 0x00000004180e7825 */ /* 0x001fc800078e0224 */
[C---:B------:R-:W-:Y:S01]  /*11b0*/  IMAD R25, R12.reuse, 0x4, R13 ;  /* 0x000000040c197824 */ /* 0x040fe200078e020d */
[----:B------:R-:W-:-:S03]  /*11c0*/  LOP3.LUT R13, R12, 0x800, RZ, 0xfc, !PT ;  /* 0x000008000c0d7812 */ /* 0x000fc600078efcff */
[----:B-1----:R0:W-:Y:S04]  /*11d0*/  @!P4 STG.E.128 desc[UR6][R14.64], R8 ;  /* 0x000000080e00c986 */ /* 0x0021e8000c101d06 */
[----:B------:R-:W-:Y:S04]  /*11e0*/  LDS R8, [R25+0x1000] ;  /* 0x0010000019087984 */ /* 0x000fe80000000800 */
[----:B------:R-:W-:Y:S04]  /*11f0*/  LDS R9, [R25+0x1004] ;  /* 0x0010040019097984 */ /* 0x000fe80000000800 */
[----:B------:R-:W-:Y:S04]  /*1200*/  LDS R10, [R25+0x1008] ;  /* 0x00100800190a7984 */ /* 0x000fe80000000800 */
[----:B------:R-:W1:Y:S01]  /*1210*/  LDS R11, [R25+0x100c] ;  /* 0x00100c00190b7984 */ /* 0x000e620000000800 */
[----:B------:R-:W-:-:S04]  /*1220*/  SHF.R.U32.HI R13, RZ, 0x2, R13 ;  /* 0x00000002ff0d7819 */ /* 0x000fc8000001160d */
[----:B------:R-:W-:-:S05]  /*1230*/  LOP3.LUT R13, R13, 0x2fc, RZ, 0xc0, !PT ;  /* 0x000002fc0d0d7812 */ /* 0x000fca00078ec0ff */
[----:B------:R-:W-:Y:S02]  /*1240*/  VIADD R29, R13, UR4 ;  /* 0x000000040d1d7c36 */ /* 0x000fe40008000000 */
[----:B------:R-:W-:Y:S02]  /*1250*/  VIADD R13, R24, 0x400 ;  /* 0x00000400180d7836 */ /* 0x000fe40000000000 */
[C---:B------:R-:W-:Y:S02]  /*1260*/  IMAD R29, R12.reuse, 0x4, R29 ;  /* 0x000000040c1d7824 */ /* 0x040fe400078e021d */
[----:B0-----:R-:W-:Y:S01]  /*1270*/  IMAD.WIDE R14, R13, 0x4, R36 ;  /* 0x000000040d0e7825 */ /* 0x001fe200078e0224 */
[----:B------:R-:W-:-:S04]  /*1280*/  LOP3.LUT R13, R12, 0xc00, RZ, 0xfc, !PT ;  /* 0x00000c000c0d7812 */ /* 0x000fc800078efcff */
[----:B-1----:R-:W-:Y:S04]  /*1290*/  @!P4 STG.E.128 desc[UR6][R14.64], R8 ;  /* 0x000000080e00c986 */ /* 0x002fe8000c101d06 */
[----:B------:R-:W-:Y:S04]  /*12a0*/  LDS R8, [R29+0x2000] ;  /* 0x002000001d087984 */ /* 0x000fe80000000800 */
[----:B------:R-:W-:Y:S04]  /*12b0*/  LDS R9, [R29+0x2004] ;  /* 0x002004001d097984 */ /* 0x000fe80000000800 */
[----:B------:R-:W-:Y:S04]  /*12c0*/  LDS R10, [R29+0x2008] ;  /* 0x002008001d0a7984 */ /* 0x000fe80000000800 */
[----:B------:R-:W0:Y:S01]  /*12d0*/  LDS R11, [R29+0x200c] ;  /* 0x00200c001d0b7984 */ /* 0x000e220000000800 */
[----:B------:R-:W-:-:S04]  /*12e0*/  SHF.R.U32.HI R13, RZ, 0x2, R13 ;  /* 0x00000002ff0d7819 */ /* 0x000fc8000001160d */
[----:B------:R-:W-:-:S05]  /*12f0*/  LOP3.LUT R13, R13, 0x3fc, RZ, 0xc0, !PT ;  /* 0x000003fc0d0d7812 */ /* 0x000fca00078ec0ff */
[----:B------:R-:W-:Y:S02]  /*1300*/  VIADD R25, R13, UR4 ;  /* 0x000000040d197c36 */ /* 0x000fe40008000000 */
[----:B------:R-:W-:Y:S02]  /*1310*/  VIADD R13, R24, 0x800 ;  /* 0x00000800180d7836 */ /* 0x000fe40000000000 */
[----:B------:R-:W-:Y:S02]  /*1320*/  IMAD R30, R12, 0x4, R25 ;  /* 0x000000040c1e7824 */ /* 0x000fe400078e0219 */
[----:B------:R-:W-:-:S03]  /*1330*/  IMAD.WIDE R12, R13, 0x4, R36 ;  /* 0x000000040d0c7825 */ /* 0x000fc600078e0224 */
[----:B------:R-:W-:Y:S04]  /*1340*/  LDS R14, [R30+0x3008] ;  /* 0x003008001e0e7984 */ /* 0x000fe80000000800 */
[----:B------:R-:W-:Y:S04]  /*1350*/  LDS R15, [R30+0x300c] ;  /* 0x00300c001e0f7984 */ /* 0x000fe80000000800 */
[----:B0-----:R-:W-:Y:S04]  /*1360*/  @!P4 STG.E.128 desc[UR6][R12.64], R8 ;  /* 0x000000080c00c986 */ /* 0x001fe8000c101d06 */
[----:B------:R-:W-:Y:S04]  /*1370*/  LDS R12, [R30+0x3000] ;  /* 0x003000001e0c7984 */ /* 0x000fe80000000800 */
[----:B------:R-:W0:Y:S01]  /*1380*/  LDS R13, [R30+0x3004] ;  /* 0x003004001e0d7984 */ /* 0x000e220000000800 */
[----:B------:R-:W-:-:S04]  /*1390*/  VIADD R25, R24, 0xc00 ;  /* 0x00000c0018197836 */ /* 0x000fc80000000000 */
[----:B------:R-:W-:Y:S02]  /*13a0*/  IMAD.WIDE R36, R25, 0x4, R36 ;  /* 0x0000000419247825 */ /* 0x000fe400078e0224 */
[----:B------:R-:W1:Y:S03]  /*13b0*/  LDC.64 R24, c[0x0][0x240] ;  /* 0x00009000ff187b82 */ /* 0x000e660000000a00 */
[----:B0-----:R-:W-:Y:S05]  /*13c0*/  @!P4 STG.E.128 desc[UR6][R36.64], R12 ;  /* 0x0000000c2400c986 */ /* 0x001fea000c101d06 */
[----:B------:R-:W-:Y:S06]  /*13d0*/  BAR.SYNC.DEFER_BLOCKING 0x0 ;  /* 0x0000000000007b1d */ /* 0x000fec0000010000 */
[----:B------:R-:W-:Y:S04]  /*13e0*/  STS [R4], R34 ;  /* 0x0000002204007388 */ /* 0x000fe80000000800 */
[----:B------:R-:W-:Y:S04]  /*13f0*/  STS [R4+0x410], R33 ;  /* 0x0004102104007388 */ /* 0x000fe80000000800 */
[----:B------:R-:W-:Y:S04]  /*1400*/  STS [R4+0x820], R32 ;  /* 0x0008202004007388 */ /* 0x000fe80000000800 */
[----:B------:R-:W-:Y:S01]  /*1410*/  STS [R4+0xc30], R31 ;  /* 0x000c301f04007388 */ /* 0x000fe20000000800 */
[----:B------:R-:W-:Y:S06]  /*1420*/  BAR.SYNC.DEFER_BLOCKING 0x0 ;  /* 0x0000000000007b1d */ /* 0x000fec0000010000 */
[----:B------:R-:W0:Y:S02]  /*1430*/  LDS.128 R8, [R2] ;  /* 0x0000000002087984 */ /* 0x000e240000000c00 */
[----:B------:R-:W-:Y:S06]  /*1440*/  BAR.SYNC.DEFER_BLOCKING 0x0 ;  /* 0x0000000000007b1d */ /* 0x000fec0000010000 */
[----:B------:R-:W-:Y:S04]  /*1450*/  STS [R4], R28 ;  /* 0x0000001c04007388 */ /* 0x000fe80000000800 */
[----:B------:R-:W-:Y:S04]  /*1460*/  STS [R4+0x410], R27 ;  /* 0x0004101b04007388 */ /* 0x000fe80000000800 */
[----:B------:R1:W-:Y:S04]  /*1470*/  STS [R4+0x820], R26 ;  /* 0x0008201a04007388 */ /* 0x0003e80000000800 */
[----:B------:R-:W-:Y:S01]  /*1480*/  STS [R4+0xc30], R23 ;  /* 0x000c301704007388 */ /* 0x000fe20000000800 */
[----:B------:R-:W-:Y:S06]  /*1490*/  BAR.SYNC.DEFER_BLOCKING 0x0 ;  /* 0x0000000000007b1d */ /* 0x000fec0000010000 */
[----:B------:R-:W2:Y:S02]  /*14a0*/  LDS.128 R12, [R2] ;  /* 0x00000000020c7984 */ /* 0x000ea40000000c00 */
[----:B------:R-:W-:Y:S06]  /*14b0*/  BAR.SYNC.DEFER_BLOCKING 0x0 ;  /* 0x0000000000007b1d */ /* 0x000fec0000010000 */
[----:B------:R-:W-:Y:S04]  /*14c0*/  STS [R4], R19 ;  /* 0x0000001304007388 */ /* 0x000fe80000000800 */
[----:B------:R-:W-:Y:S04]  /*14d0*/  STS [R4+0x410], R16 ;  /* 0x0004101004007388 */ /* 0x000fe80000000800 */
[----:B------:R-:W-:Y:S04]  /*14e0*/  STS [R4+0x820], R17 ;  /* 0x0008201104007388 */ /* 0x000fe80000000800 */
[----:B------:R-:W-:Y:S01]  /*14f0*/  STS [R4+0xc30], R18 ;  /* 0x000c301204007388 */ /* 0x000fe20000000800 */
[----:B------:R-:W-:Y:S06]  /*1500*/  BAR.SYNC.DEFER_BLOCKING 0x0 ;  /* 0x0000000000007b1d */ /* 0x000fec0000010000 */
[----:B------:R-:W3:Y:S02]  /*1510*/  LDS.128 R16, [R2] ;  /* 0x0000000002107984 */ /* 0x000ee40000000c00 */
[----:B------:R-:W-:Y:S01]  /*1520*/  BAR.SYNC.DEFER_BLOCKING 0x0 ;  /* 0x0000000000007b1d */ /* 0x000fe20000010000 */
[----:B-1----:R-:W-:-:S05]  /*1530*/  IMAD.WIDE R26, R3, 0x4, R24 ;  /* 0x00000004031a7825 */ /* 0x002fca00078e0218 */
[----:B------:R1:W-:Y:S04]  /*1540*/  STS [R4], R22 ;  /* 0x0000001604007388 */ /* 0x0003e80000000800 */
[----:B------:R1:W-:Y:S04]  /*1550*/  STS [R4+0x410], R7 ;  /* 0x0004100704007388 */ /* 0x0003e80000000800 */
[----:B------:R1:W-:Y:S04]  /*1560*/  STS [R4+0x820], R20 ;  /* 0x0008201404007388 */ /* 0x0003e80000000800 */
[----:B------:R1:W-:Y:S01]  /*1570*/  STS [R4+0xc30], R21 ;  /* 0x000c301504007388 */ /* 0x0003e20000000800 */
[----:B------:R-:W-:Y:S01]  /*1580*/  BAR.SYNC.DEFER_BLOCKING 0x0 ;  /* 0x0000000000007b1d */ /* 0x000fe20000010000 */
[----:B------:R-:W-:-:S04]  /*1590*/  IMAD.WIDE R28, R6, 0x4, R24 ;  /* 0x00000004061c7825 */ /* 0x000fc800078e0218 */
[----:B------:R-:W-:Y:S01]  /*15a0*/  IMAD.WIDE R30, R5, 0x4, R24 ;  /* 0x00000004051e7825 */ /* 0x000fe200078e0218 */
[----:B0-----:R1:W-:Y:S04]  /*15b0*/  @!P3 STG.E.128 desc[UR6][R26.64], R8 ;  /* 0x000000081a00b986 */ /* 0x0013e8000c101d06 */
[----:B--2---:R1:W-:Y:S04]  /*15c0*/  @!P2 STG.E.128 desc[UR6][R28.64], R12 ;  /* 0x0000000c1c00a986 */ /* 0x0043e8000c101d06 */
[----:B---3--:R1:W-:Y:S01]  /*15d0*/  @!P1 STG.E.128 desc[UR6][R30.64], R16 ;  /* 0x000000101e009986 */ /* 0x0083e2000c101d06 */
[----:B------:R-:W-:Y:S05]  /*15e0*/  @P0 EXIT ;  /* 0x000000000000094d */ /* 0x000fea0003800000 */
[----:B-1----:R-:W0:Y:S01]  /*15f0*/  LDS.128 R4, [R2] ;  /* 0x0000000002047984 */ /* 0x002e220000000c00 */
[----:B------:R-:W-:-:S05]  /*1600*/  IMAD.WIDE R24, R0, 0x4, R24 ;  /* 0x0000000400187825 */ /* 0x000fca00078e0218 */
[----:B0-----:R-:W-:Y:S01]  /*1610*/  STG.E.128 desc[UR6][R24.64], R4 ;  /* 0x0000000418007986 */ /* 0x001fe2000c101d06 */
[----:B------:R-:W-:Y:S05]  /*1620*/  EXIT ;  /* 0x000000000000794d */ /* 0x000fea0003800000 */
.L_x_0:
[----:B------:R-:W-:-:S00]  /*1630*/  BRA `(.L_x_0) ;  /* 0xfffffffc00fc7947 */ /* 0x000fc0000383ffff */
[----:B------:R-:W-:-:S00]  /*1640*/  NOP ;  /* 0x0000000000007918 */ /* 0x000fc00000000000 */
        /* <DEDUP_REMOVED lines=11> */
.L_x_1:


//--------------------- .nv.global.init           --------------------------
	.section	.nv.global.init,"aw",@progbits
.nv.global.init:
	.type		_$_str,@object
	.size		_$_str,(_$_str_$_2 - _$_str)
_$_str:
        /*0000*/ 	.byte	0x5f, 0x5f, 0x43, 0x55, 0x44, 0x41, 0x5f, 0x46, 0x54, 0x5a, 0x00
	.type		_$_str_$_2,@object
	.size		_$_str_$_2,(.L_1 - _$_str_$_2)
_$_str_$_2:
        /*000b*/ 	.byte	0x5f, 0x5f, 0x43, 0x55, 0x44, 0x41, 0x5f, 0x50, 0x52, 0x45, 0x43, 0x5f, 0x53, 0x51, 0x52, 0x54
        /*001b*/ 	.byte	0x00
.L_1:


//--------------------- .nv.shared.triton_poi_fused__native_batch_norm_legit_no_training_convolution_hardtanh_23 --------------------------
	.section	.nv.shared.triton_poi_fused__native_batch_norm_legit_no_training_convolution_hardtanh_23,"aw",@nobits
	.sectionflags	@""
	.align	16
	.zero		1024


//--------------------- .nv.constant0.triton_poi_fused__native_batch_norm_legit_no_training_convolution_hardtanh_23 --------------------------
	.section	.nv.constant0.triton_poi_fused__native_batch_norm_legit_no_training_convolution_hardtanh_23,"a",@progbits
	.sectionflags	@""
	.align	4
.nv.constant0.triton_poi_fused__native_batch_norm_legit_no_training_convolution_hardtanh_23:
	.zero		592
